	.headerflags	@"EF_CUDA_TEXMODE_UNIFIED EF_CUDA_64BIT_ADDRESS EF_CUDA_ACCELERATORS EF_CUDA_SM90 EF_CUDA_VIRTUAL_SM(EF_CUDA_SM90)"
	.elftype	@"ET_EXEC"


//--------------------- .nv.info                  --------------------------
	.section	.nv.info,"",@"SHT_CUDA_INFO"
	.align	4


	//----- nvinfo : EIATTR_REGCOUNT
	.align		4
        /*0000*/ 	.byte	0x04, 0x2f
        /*0002*/ 	.short	(.L_1 - .L_0)
	.align		4
.L_0:
        /*0004*/ 	.word	index@(triton_poi_fused_convolution_leaky_relu_19)
        /*0008*/ 	.word	0x0000000e


	//----- nvinfo : EIATTR_MIN_STACK_SIZE
	.align		4
.L_1:
        /*000c*/ 	.byte	0x04, 0x12
        /*000e*/ 	.short	(.L_3 - .L_2)
	.align		4
.L_2:
        /*0010*/ 	.word	index@(triton_poi_fused_convolution_leaky_relu_19)
        /*0014*/ 	.word	0x00000000


	//----- nvinfo : EIATTR_FRAME_SIZE
	.align		4
.L_3:
        /*0018*/ 	.byte	0x04, 0x11
        /*001a*/ 	.short	(.L_5 - .L_4)
	.align		4
.L_4:
        /*001c*/ 	.word	index@(triton_poi_fused_convolution_leaky_relu_19)
        /*0020*/ 	.word	0x00000000


	//----- nvinfo : EIATTR_MIN_STACK_SIZE
	.align		4
.L_5:
        /*0024*/ 	.byte	0x04, 0x12
        /*0026*/ 	.short	(.L_7 - .L_6)
	.align		4
.L_6:
        /*0028*/ 	.word	index@(triton_poi_fused_convolution_leaky_relu_19)
        /*002c*/ 	.word	0x00000000
.L_7:


//--------------------- .nv.info.triton_poi_fused_convolution_leaky_relu_19 --------------------------
	.section	.nv.info.triton_poi_fused_convolution_leaky_relu_19,"",@"SHT_CUDA_INFO"
	.sectionflags	@""
	.align	4


	//----- nvinfo : EIATTR_CUDA_API_VERSION
	.align		4
        /*0000*/ 	.byte	0x04, 0x37
        /*0002*/ 	.short	(.L_9 - .L_8)
.L_8:
        /*0004*/ 	.word	0x0000007c


	//----- nvinfo : EIATTR_KPARAM_INFO
	.align		4
.L_9:
        /*0008*/ 	.byte	0x04, 0x17
        /*000a*/ 	.short	(.L_11 - .L_10)
.L_10:
        /*000c*/ 	.word	0x00000000
        /*0010*/ 	.short	0x0003
        /*0012*/ 	.short	0x0018
        /*0014*/ 	.byte	0x00, 0xf0, 0x11, 0x00


	//----- nvinfo : EIATTR_KPARAM_INFO
	.align		4
.L_11:
        /*0018*/ 	.byte	0x04, 0x17
        /*001a*/ 	.short	(.L_13 - .L_12)
.L_12:
        /*001c*/ 	.word	0x00000000
        /*0020*/ 	.short	0x0002
        /*0022*/ 	.short	0x0010
        /*0024*/ 	.byte	0x00, 0xf4, 0x21, 0x00


	//----- nvinfo : EIATTR_KPARAM_INFO
	.align		4
.L_13:
        /*0028*/ 	.byte	0x04, 0x17
        /*002a*/ 	.short	(.L_15 - .L_14)
.L_14:
        /*002c*/ 	.word	0x00000000
        /*0030*/ 	.short	0x0001
        /*0032*/ 	.short	0x0008
        /*0034*/ 	.byte	0x00, 0xf4, 0x21, 0x00


	//----- nvinfo : EIATTR_KPARAM_INFO
	.align		4
.L_15:
        /*0038*/ 	.byte	0x04, 0x17
        /*003a*/ 	.short	(.L_17 - .L_16)
.L_16:
        /*003c*/ 	.word	0x00000000
        /*0040*/ 	.short	0x0000
        /*0042*/ 	.short	0x0000
        /*0044*/ 	.byte	0x00, 0xf4, 0x21, 0x00


	//----- nvinfo : EIATTR_SPARSE_MMA_MASK
	.align		4
.L_17:
        /*0048*/ 	.byte	0x03, 0x50
        /*004a*/ 	.short	0x0000


	//----- nvinfo : EIATTR_MAXREG_COUNT
	.align		4
        /*004c*/ 	.byte	0x03, 0x1b
        /*004e*/ 	.short	0x00ff


	//----- nvinfo : EIATTR_EXIT_INSTR_OFFSETS
	.align		4
        /*0050*/ 	.byte	0x04, 0x1c
        /*0052*/ 	.short	(.L_19 - .L_18)


	//   ....[0]....
.L_18:
        /*0054*/ 	.word	0x000001d0


	//----- nvinfo : EIATTR_REQNTID
	.align		4
.L_19:
        /*0058*/ 	.byte	0x04, 0x10
        /*005a*/ 	.short	(.L_21 - .L_20)
.L_20:
        /*005c*/ 	.word	0x00000080
        /*0060*/ 	.word	0x00000001
        /*0064*/ 	.word	0x00000001


	//----- nvinfo : EIATTR_CBANK_PARAM_SIZE
	.align		4
.L_21:
        /*0068*/ 	.byte	0x03, 0x19
        /*006a*/ 	.short	0x001c


	//----- nvinfo : EIATTR_PARAM_CBANK
	.align		4
        /*006c*/ 	.byte	0x04, 0x0a
        /*006e*/ 	.short	(.L_23 - .L_22)
	.align		4
.L_22:
        /*0070*/ 	.word	index@(.nv.constant0.triton_poi_fused_convolution_leaky_relu_19)
        /*0074*/ 	.short	0x0210
        /*0076*/ 	.short	0x001c


	//----- nvinfo : EIATTR_SW_WAR
	.align		4
.L_23:
        /*0078*/ 	.byte	0x04, 0x36
        /*007a*/ 	.short	(.L_25 - .L_24)
.L_24:
        /*007c*/ 	.word	0x00000008
.L_25:


//--------------------- .nv.callgraph             --------------------------
	.section	.nv.callgraph,"",@"SHT_CUDA_CALLGRAPH"
	.align	4
	.sectionentsize	8
	.align		4
        /*0000*/ 	.word	0x00000000
	.align		4
        /*0004*/ 	.word	0xffffffff
	.align		4
        /*0008*/ 	.word	0x00000000
	.align		4
        /*000c*/ 	.word	0xfffffffe
	.align		4
        /*0010*/ 	.word	0x00000000
	.align		4
        /*0014*/ 	.word	0xfffffffd
	.align		4
        /*0018*/ 	.word	0x00000000
	.align		4
        /*001c*/ 	.word	0xfffffffc


//--------------------- .text.triton_poi_fused_convolution_leaky_relu_19 --------------------------
	.section	.text.triton_poi_fused_convolution_leaky_relu_19,"ax",@progbits
	.align	128
        .global         triton_poi_fused_convolution_leaky_relu_19
        .type           triton_poi_fused_convolution_leaky_relu_19,@function
        .size           triton_poi_fused_convolution_leaky_relu_19,(.L_x_1 - triton_poi_fused_convolution_leaky_relu_19)
        .other          triton_poi_fused_convolution_leaky_relu_19,@"STO_CUDA_ENTRY STV_DEFAULT"
triton_poi_fused_convolution_leaky_relu_19:
.text.triton_poi_fused_convolution_leaky_relu_19:
[----:B------:R-:W-:Y:S01]  /*0000*/  LDC R1, c[0x0][0x28] ;  /* 0x00000a00ff017b82 */ /* 0x000fe20000000800 */
[----:B------:R-:W1:Y:S07]  /*0010*/  S2R R0, SR_TID.X ;  /* 0x0000000000007919 */ /* 0x000e6e0000002100 */
[----:B------:R-:W2:Y:S01]  /*0020*/  LDC.64 R4, c[0x0][0x218] ;  /* 0x00008600ff047b82 */ /* 0x000ea20000000a00 */
[----:B------:R-:W-:Y:S01]  /*0030*/  ULDC.64 UR4, c[0x0][0x208] ;  /* 0x0000820000047ab9 */ /* 0x000fe20000000a00 */
[----:B------:R-:W-:Y:S01]  /*0040*/  ULDC.64 UR6, c[0x0][0x220] ;  /* 0x0000880000067ab9 */ /* 0x000fe20000000a00 */
[----:B------:R-:W3:Y:S01]  /*0050*/  S2R R7, SR_CTAID.X ;  /* 0x0000000000077919 */ /* 0x000ee20000002500 */
[----:B-1----:R-:W-:-:S02]  /*0060*/  LOP3.LUT R0, R0, 0x7f, RZ, 0xc0, !PT ;  /* 0x0000007f00007812 */ /* 0x002fc400078ec0ff */
[----:B---3--:R-:W-:-:S03]  /*0070*/  SHF.R.S32.HI R2, RZ, 0x18, R7 ;  /* 0x00000018ff027819 */ /* 0x008fc60000011407 */
[----:B------:R-:W-:Y:S01]  /*0080*/  IMAD R7, R7, 0x80, R0 ;  /* 0x0000008007077824 */ /* 0x000fe200078e0200 */
[----:B------:R-:W-:Y:S02]  /*0090*/  SGXT R0, R2, 0x1 ;  /* 0x000000010200781a */ /* 0x000fe40000000200 */
[----:B------:R-:W1:Y:S02]  /*00a0*/  LDC.64 R2, c[0x0][0x210] ;  /* 0x00008400ff027b82 */ /* 0x000e640000000a00 */
[----:B------:R-:W-:-:S04]  /*00b0*/  LEA.HI R0, R0, R7, RZ, 0x4 ;  /* 0x0000000700007211 */ /* 0x000fc800078f20ff */
[--C-:B------:R-:W-:Y:S02]  /*00c0*/  SHF.R.S32.HI R6, RZ, 0x4, R0.reuse ;  /* 0x00000004ff067819 */ /* 0x100fe40000011400 */
[----:B------:R-:W-:-:S04]  /*00d0*/  SHF.R.S32.HI R9, RZ, 0x1f, R0 ;  /* 0x0000001fff097819 */ /* 0x000fc80000011400 */
[----:B------:R-:W-:-:S04]  /*00e0*/  LEA.HI R9, R9, R6, RZ, 0x7 ;  /* 0x0000000609097211 */ /* 0x000fc800078f38ff */
[----:B------:R-:W-:-:S05]  /*00f0*/  LOP3.LUT R9, R9, 0xffffff80, RZ, 0xc0, !PT ;  /* 0xffffff8009097812 */ /* 0x000fca00078ec0ff */
[----:B------:R-:W-:Y:S02]  /*0100*/  IMAD.IADD R9, R6, 0x1, -R9 ;  /* 0x0000000106097824 */ /* 0x000fe400078e0a09 */
[----:B-1----:R-:W-:-:S04]  /*0110*/  IMAD.WIDE R2, R7, 0x4, R2 ;  /* 0x0000000407027825 */ /* 0x002fc800078e0202 */
[----:B--2---:R-:W-:Y:S01]  /*0120*/  IMAD.WIDE R4, R9, 0x4, R4 ;  /* 0x0000000409047825 */ /* 0x004fe200078e0204 */
[----:B------:R-:W2:Y:S05]  /*0130*/  LDG.E R0, desc[UR4][R2.64] ;  /* 0x0000000402007981 */ /* 0x000eaa000c1e1900 */
[----:B------:R-:W2:Y:S01]  /*0140*/  LDG.E.EL R5, desc[UR4][R4.64] ;  /* 0x0000000404057981 */ /* 0x000ea2000c2e1900 */
[----:B------:R-:W-:-:S04]  /*0150*/  IADD3 R6, P1, R7, UR6, RZ ;  /* 0x0000000607067c10 */ /* 0x000fc8000ff3e0ff */
[----:B------:R-:W-:Y:S02]  /*0160*/  LEA.HI.X.SX32 R7, R7, UR7, 0x1, P1 ;  /* 0x0000000707077c11 */ /* 0x000fe400088f0eff */
[C---:B--2---:R-:W-:Y:S01]  /*0170*/  FSETP.GT.AND P0, PT, R0.reuse, -R5, PT ;  /* 0x800000050000720b */ /* 0x044fe20003f04000 */
[----:B------:R-:W-:-:S03]  /*0180*/  FADD R9, R0, R5 ;  /* 0x0000000500097221 */ /* 0x000fc60000000000 */
[----:B------:R-:W-:-:S05]  /*0190*/  SEL R11, RZ, 0x1, !P0 ;  /* 0x00000001ff0b7807 */ /* 0x000fca0004000000 */
[----:B------:R-:W-:Y:S04]  /*01a0*/  STG.E.U8 desc[UR4][R6.64], R11 ;  /* 0x0000000b06007986 */ /* 0x000fe8000c101104 */
[----:B------:R-:W-:-:S05]  /*01b0*/  @!P0 FMUL R9, R9, 0.10000000149011611938 ;  /* 0x3dcccccd09098820 */ /* 0x000fca0000400000 */
[----:B------:R-:W-:Y:S01]  /*01c0*/  STG.E desc[UR4][R2.64], R9 ;  /* 0x0000000902007986 */ /* 0x000fe2000c101904 */
[----:B------:R-:W-:Y:S05]  /*01d0*/  EXIT ;  /* 0x000000000000794d */ /* 0x000fea0003800000 */
.L_x_0:
[----:B------:R-:W-:-:S00]  /*01e0*/  BRA `(.L_x_0) ;  /* 0xfffffffc00fc7947 */ /* 0x000fc0000383ffff */
[----:B------:R-:W-:-:S00]  /*01f0*/  NOP ;  /* 0x0000000000007918 */ /* 0x000fc00000000000 */
        /* <DEDUP_REMOVED lines=8> */
.L_x_1:


//--------------------- .nv.constant0.triton_poi_fused_convolution_leaky_relu_19 --------------------------
	.section	.nv.constant0.triton_poi_fused_convolution_leaky_relu_19,"a",@progbits
	.sectionflags	@""
	.align	4
.nv.constant0.triton_poi_fused_convolution_leaky_relu_19:
	.zero		556
